//
// Generated by NVIDIA NVVM Compiler
//
// Compiler Build ID: CL-36424714
// Cuda compilation tools, release 13.0, V13.0.88
// Based on NVVM 20.0.0
//

.version 9.0
.target sm_100
.address_size 64

	// .globl	_Z9csr_graphPKiS0_ii

.visible .entry _Z9csr_graphPKiS0_ii(
	.param .u64 .ptr .align 1 _Z9csr_graphPKiS0_ii_param_0,
	.param .u64 .ptr .align 1 _Z9csr_graphPKiS0_ii_param_1,
	.param .u32 _Z9csr_graphPKiS0_ii_param_2,
	.param .u32 _Z9csr_graphPKiS0_ii_param_3
)
{


	ret;

}


// ===== COMPILED SASS (sm_100) =====

	.target	sm_100

	.elftype	@"ET_EXEC"


//--------------------- .note.nv.tkinfo           --------------------------
	.section	.note.nv.tkinfo,"",@"SHT_NOTE"
	.sectionflags	@"SHF_NOTE_NV_TKINFO"
	.tkinfo
        /*0018*/ 	.word	0x00000002
        /*0030*/ 	.string	""
        /*0030*/ 	.string	"ptxas"
        /*0030*/ 	.string	"Cuda compilation tools, release 13.0, V13.0.88"
        /*0030*/ 	.string	"Build cuda_13.0.r13.0/compiler.36424714_0"
        /*0030*/ 	.string	"-arch sm_100 -m 64 "



//--------------------- .note.nv.cuinfo           --------------------------
	.section	.note.nv.cuinfo,"",@"SHT_NOTE"
	.sectionflags	@"SHF_NOTE_NV_CUINFO"
        /*0018*/ 	.short	0x0002
        /*001a*/ 	.short	0x0064
        /*001c*/ 	.short	0x0082
	.zero		2


//--------------------- .nv.info                  --------------------------
	.section	.nv.info,"",@"SHT_CUDA_INFO"
	.align	4


	//----- nvinfo : EIATTR_REGCOUNT
	.align		4
        /*0000*/ 	.byte	0x04, 0x2f
        /*0002*/ 	.short	(.L_1 - .L_0)
	.align		4
.L_0:
        /*0004*/ 	.word	index@(_Z9csr_graphPKiS0_ii)
        /*0008*/ 	.word	0x00000004


	//----- nvinfo : EIATTR_FRAME_SIZE
	.align		4
.L_1:
        /*000c*/ 	.byte	0x04, 0x11
        /*000e*/ 	.short	(.L_3 - .L_2)
	.align		4
.L_2:
        /*0010*/ 	.word	index@(_Z9csr_graphPKiS0_ii)
        /*0014*/ 	.word	0x00000000


	//----- nvinfo : EIATTR_MIN_STACK_SIZE
	.align		4
.L_3:
        /*0018*/ 	.byte	0x04, 0x12
        /*001a*/ 	.short	(.L_5 - .L_4)
	.align		4
.L_4:
        /*001c*/ 	.word	index@(_Z9csr_graphPKiS0_ii)
        /*0020*/ 	.word	0x00000000
.L_5:


//--------------------- .nv.compat                --------------------------
	.section	.nv.compat,"",@"SHT_CUDA_COMPAT_INFO"
	.align	4
        /*0000*/ 	.byte	0x02, 0x09, 0x00, 0x00, 0x02, 0x02, 0x01, 0x00, 0x02, 0x05, 0x05, 0x00, 0x03, 0x07, 0x01, 0x01
        /*0010*/ 	.byte	0x02, 0x03, 0x00, 0x00, 0x02, 0x06, 0x01, 0x00, 0x04, 0x0b, 0x08, 0x00, 0x09, 0x00, 0x00, 0x00
        /*0020*/ 	.byte	0x00, 0x00, 0x00, 0x00


//--------------------- .nv.info._Z9csr_graphPKiS0_ii --------------------------
	.section	.nv.info._Z9csr_graphPKiS0_ii,"",@"SHT_CUDA_INFO"
	.sectionflags	@""
	.align	4


	//----- nvinfo : EIATTR_CUDA_API_VERSION
	.align		4
        /*0000*/ 	.byte	0x04, 0x37
        /*0002*/ 	.short	(.L_7 - .L_6)
.L_6:
        /*0004*/ 	.word	0x00000082


	//----- nvinfo : EIATTR_KPARAM_INFO
	.align		4
.L_7:
        /*0008*/ 	.byte	0x04, 0x17
        /*000a*/ 	.short	(.L_9 - .L_8)
.L_8:
        /*000c*/ 	.word	0x00000000
        /*0010*/ 	.short	0x0003
        /*0012*/ 	.short	0x0014
        /*0014*/ 	.byte	0x00, 0xf0, 0x11, 0x00


	//----- nvinfo : EIATTR_KPARAM_INFO
	.align		4
.L_9:
        /*0018*/ 	.byte	0x04, 0x17
        /*001a*/ 	.short	(.L_11 - .L_10)
.L_10:
        /*001c*/ 	.word	0x00000000
        /*0020*/ 	.short	0x0002
        /*0022*/ 	.short	0x0010
        /*0024*/ 	.byte	0x00, 0xf0, 0x11, 0x00


	//----- nvinfo : EIATTR_KPARAM_INFO
	.align		4
.L_11:
        /*0028*/ 	.byte	0x04, 0x17
        /*002a*/ 	.short	(.L_13 - .L_12)
.L_12:
        /*002c*/ 	.word	0x00000000
        /*0030*/ 	.short	0x0001
        /*0032*/ 	.short	0x0008
        /*0034*/ 	.byte	0x00, 0xf5, 0x21, 0x00


	//----- nvinfo : EIATTR_KPARAM_INFO
	.align		4
.L_13:
        /*0038*/ 	.byte	0x04, 0x17
        /*003a*/ 	.short	(.L_15 - .L_14)
.L_14:
        /*003c*/ 	.word	0x00000000
        /*0040*/ 	.short	0x0000
        /*0042*/ 	.short	0x0000
        /*0044*/ 	.byte	0x00, 0xf5, 0x21, 0x00


	//----- nvinfo : EIATTR_SPARSE_MMA_MASK
	.align		4
.L_15:
        /*0048*/ 	.byte	0x03, 0x50
        /*004a*/ 	.short	0x0000


	//----- nvinfo : EIATTR_MAXREG_COUNT
	.align		4
        /*004c*/ 	.byte	0x03, 0x1b
        /*004e*/ 	.short	0x00ff


	//----- nvinfo : EIATTR_MERCURY_ISA_VERSION
	.align		4
        /*0050*/ 	.byte	0x03, 0x5f
        /*0052*/ 	.short	0x0101


	//----- nvinfo : EIATTR_VRC_CTA_INIT_COUNT
	.align		4
        /*0054*/ 	.byte	0x02, 0x4a
	.zero		1
	.zero		1


	//----- nvinfo : EIATTR_EXIT_INSTR_OFFSETS
	.align		4
        /*0058*/ 	.byte	0x04, 0x1c
        /*005a*/ 	.short	(.L_17 - .L_16)


	//   ....[0]....
.L_16:
        /*005c*/ 	.word	0x00000010


	//----- nvinfo : EIATTR_CBANK_PARAM_SIZE
	.align		4
.L_17:
        /*0060*/ 	.byte	0x03, 0x19
        /*0062*/ 	.short	0x0018


	//----- nvinfo : EIATTR_PARAM_CBANK
	.align		4
        /*0064*/ 	.byte	0x04, 0x0a
        /*0066*/ 	.short	(.L_19 - .L_18)
	.align		4
.L_18:
        /*0068*/ 	.word	index@(.nv.constant0._Z9csr_graphPKiS0_ii)
        /*006c*/ 	.short	0x0380
        /*006e*/ 	.short	0x0018


	//----- nvinfo : EIATTR_SW_WAR
	.align		4
.L_19:
        /*0070*/ 	.byte	0x04, 0x36
        /*0072*/ 	.short	(.L_21 - .L_20)
.L_20:
        /*0074*/ 	.word	0x00000008
.L_21:


//--------------------- .nv.callgraph             --------------------------
	.section	.nv.callgraph,"",@"SHT_CUDA_CALLGRAPH"
	.align	4
	.sectionentsize	8
	.align		4
        /*0000*/ 	.word	0x00000000
	.align		4
        /*0004*/ 	.word	0xffffffff
	.align		4
        /*0008*/ 	.word	0x00000000
	.align		4
        /*000c*/ 	.word	0xfffffffe
	.align		4
        /*0010*/ 	.word	0x00000000
	.align		4
        /*0014*/ 	.word	0xfffffffd
	.align		4
        /*0018*/ 	.word	0x00000000
	.align		4
        /*001c*/ 	.word	0xfffffffc


//--------------------- .text._Z9csr_graphPKiS0_ii --------------------------
	.section	.text._Z9csr_graphPKiS0_ii,"ax",@progbits
	.align	128
        .global         _Z9csr_graphPKiS0_ii
        .type           _Z9csr_graphPKiS0_ii,@function
        .size           _Z9csr_graphPKiS0_ii,(.L_x_1 - _Z9csr_graphPKiS0_ii)
        .other          _Z9csr_graphPKiS0_ii,@"STO_CUDA_ENTRY STV_DEFAULT"
_Z9csr_graphPKiS0_ii:
.text._Z9csr_graphPKiS0_ii:
[----:B------:R-:W-:Y:S01]  /*0000*/  LDC R1, c[0x0][0x37c] ;  /* 0x0000df00ff017b82 */ /* 0x000fe20000000800 */
[----:B------:R-:W-:Y:S05]  /*0010*/  EXIT ;  /* 0x000000000000794d */ /* 0x000fea0003800000 */
.L_x_0:
[----:B------:R-:W-:-:S00]  /*0020*/  BRA `(.L_x_0) ;  /* 0xfffffffc00fc7947 */ /* 0x000fc0000383ffff */
[----:B------:R-:W-:-:S00]  /*0030*/  NOP ;  /* 0x0000000000007918 */ /* 0x000fc00000000000 */
        /* <DEDUP_REMOVED lines=12> */
.L_x_1:


//--------------------- .nv.shared.reserved.0     --------------------------
	.section	.nv.shared.reserved.0,"aw",@nobits
	.weak		__nv_reservedSMEM_offset_0_alias
	.size		__nv_reservedSMEM_offset_0_alias, 0, 64
	.other		__nv_reservedSMEM_offset_0_alias,@"STO_CUDA_RESERVED_SHARED STV_DEFAULT"
__nv_reservedSMEM_offset_0_alias:
	.zero		0
	.zero		64


//--------------------- .nv.constant0._Z9csr_graphPKiS0_ii --------------------------
	.section	.nv.constant0._Z9csr_graphPKiS0_ii,"a",@progbits
	.sectionflags	@""
	.align	4
.nv.constant0._Z9csr_graphPKiS0_ii:
	.zero		920


//--------------------- SYMBOLS --------------------------

	.type		.nv.reservedSmem.offset0,@object
	.size		.nv.reservedSmem.offset0,0x4
